//
// Generated by NVIDIA NVVM Compiler
//
// Compiler Build ID: CL-36424714
// Cuda compilation tools, release 13.0, V13.0.88
// Based on NVVM 20.0.0
//

.version 9.0
.target sm_100
.address_size 64

	// .globl	_Z9helloCUDAf
.extern .func  (.param .b32 func_retval0) vprintf
(
	.param .b64 vprintf_param_0,
	.param .b64 vprintf_param_1
)
;
.global .align 1 .b8 $str[30] = {72, 101, 108, 108, 111, 32, 116, 104, 114, 101, 97, 100, 32, 37, 100, 44, 32, 102, 108, 111, 97, 116, 40, 102, 41, 61, 37, 102, 10};
.global .align 1 .b8 $str$1[50] = {72, 101, 108, 108, 111, 32, 116, 104, 114, 101, 97, 100, 32, 37, 100, 44, 32, 100, 111, 117, 98, 108, 101, 40, 101, 41, 61, 37, 101, 32, 40, 103, 41, 37, 103, 32, 40, 69, 41, 37, 69, 32, 40, 71, 41, 37, 71, 32, 10};

.visible .entry _Z9helloCUDAf(
	.param .f32 _Z9helloCUDAf_param_0
)
{
	.local .align 16 .b8 	__local_depot0[16];
	.reg .b64 	%SP;
	.reg .b64 	%SPL;
	.reg .b32 	%r<4>;
	.reg .b32 	%f<2>;
	.reg .b64 	%rd<5>;
	.reg .b64 	%fd<2>;

	mov.u64 	%SPL, __local_depot0;
	cvta.local.u64 	%SP, %SPL;
	ld.param.f32 	%f1, [_Z9helloCUDAf_param_0];
	add.u64 	%rd1, %SP, 0;
	add.u64 	%rd2, %SPL, 0;
	mov.u32 	%r1, %tid.x;
	cvt.f64.f32 	%fd1, %f1;
	st.local.u32 	[%rd2], %r1;
	st.local.f64 	[%rd2+8], %fd1;
	mov.u64 	%rd3, $str;
	cvta.global.u64 	%rd4, %rd3;
	{ // callseq 0, 0
	.param .b64 param0;
	st.param.b64 	[param0], %rd4;
	.param .b64 param1;
	st.param.b64 	[param1], %rd1;
	.param .b32 retval0;
	call.uni (retval0), 
	vprintf, 
	(
	param0, 
	param1
	);
	ld.param.b32 	%r2, [retval0];
	} // callseq 0
	ret;

}
	// .globl	_Z9helloCUDAd
.visible .entry _Z9helloCUDAd(
	.param .f64 _Z9helloCUDAd_param_0
)
{
	.local .align 8 .b8 	__local_depot1[40];
	.reg .b64 	%SP;
	.reg .b64 	%SPL;
	.reg .b32 	%r<4>;
	.reg .b64 	%rd<5>;
	.reg .b64 	%fd<2>;

	mov.u64 	%SPL, __local_depot1;
	cvta.local.u64 	%SP, %SPL;
	ld.param.f64 	%fd1, [_Z9helloCUDAd_param_0];
	add.u64 	%rd1, %SP, 0;
	add.u64 	%rd2, %SPL, 0;
	mov.u32 	%r1, %tid.x;
	st.local.u32 	[%rd2], %r1;
	st.local.f64 	[%rd2+8], %fd1;
	st.local.f64 	[%rd2+16], %fd1;
	st.local.f64 	[%rd2+24], %fd1;
	st.local.f64 	[%rd2+32], %fd1;
	mov.u64 	%rd3, $str$1;
	cvta.global.u64 	%rd4, %rd3;
	{ // callseq 1, 0
	.param .b64 param0;
	st.param.b64 	[param0], %rd4;
	.param .b64 param1;
	st.param.b64 	[param1], %rd1;
	.param .b32 retval0;
	call.uni (retval0), 
	vprintf, 
	(
	param0, 
	param1
	);
	ld.param.b32 	%r2, [retval0];
	} // callseq 1
	ret;

}


// ===== COMPILED SASS (sm_100) =====

	.target	sm_100

	.elftype	@"ET_EXEC"


//--------------------- .note.nv.tkinfo           --------------------------
	.section	.note.nv.tkinfo,"",@"SHT_NOTE"
	.sectionflags	@"SHF_NOTE_NV_TKINFO"
	.tkinfo
        /*0018*/ 	.word	0x00000002
        /*0030*/ 	.string	""
        /*0030*/ 	.string	"ptxas"
        /*0030*/ 	.string	"Cuda compilation tools, release 13.0, V13.0.88"
        /*0030*/ 	.string	"Build cuda_13.0.r13.0/compiler.36424714_0"
        /*0030*/ 	.string	"-arch sm_100 -m 64 "



//--------------------- .note.nv.cuinfo           --------------------------
	.section	.note.nv.cuinfo,"",@"SHT_NOTE"
	.sectionflags	@"SHF_NOTE_NV_CUINFO"
        /*0018*/ 	.short	0x0002
        /*001a*/ 	.short	0x0064
        /*001c*/ 	.short	0x0082
	.zero		2


//--------------------- .nv.info                  --------------------------
	.section	.nv.info,"",@"SHT_CUDA_INFO"
	.align	4


	//----- nvinfo : EIATTR_REGCOUNT
	.align		4
        /*0000*/ 	.byte	0x04, 0x2f
        /*0002*/ 	.short	(.L_3 - .L_2)
	.align		4
.L_2:
        /*0004*/ 	.word	index@(_Z9helloCUDAf)
        /*0008*/ 	.word	0x00000018


	//----- nvinfo : EIATTR_FRAME_SIZE
	.align		4
.L_3:
        /*000c*/ 	.byte	0x04, 0x11
        /*000e*/ 	.short	(.L_5 - .L_4)
	.align		4
.L_4:
        /*0010*/ 	.word	index@(_Z9helloCUDAf)
        /*0014*/ 	.word	0x00000010


	//----- nvinfo : EIATTR_REGCOUNT
	.align		4
.L_5:
        /*0018*/ 	.byte	0x04, 0x2f
        /*001a*/ 	.short	(.L_7 - .L_6)
	.align		4
.L_6:
        /*001c*/ 	.word	index@(_Z9helloCUDAd)
        /*0020*/ 	.word	0x00000018


	//----- nvinfo : EIATTR_FRAME_SIZE
	.align		4
.L_7:
        /*0024*/ 	.byte	0x04, 0x11
        /*0026*/ 	.short	(.L_9 - .L_8)
	.align		4
.L_8:
        /*0028*/ 	.word	index@(_Z9helloCUDAd)
        /*002c*/ 	.word	0x00000028


	//----- nvinfo : EIATTR_MIN_STACK_SIZE
	.align		4
.L_9:
        /*0030*/ 	.byte	0x04, 0x12
        /*0032*/ 	.short	(.L_11 - .L_10)
	.align		4
.L_10:
        /*0034*/ 	.word	index@(_Z9helloCUDAd)
        /*0038*/ 	.word	0x00000028


	//----- nvinfo : EIATTR_MIN_STACK_SIZE
	.align		4
.L_11:
        /*003c*/ 	.byte	0x04, 0x12
        /*003e*/ 	.short	(.L_13 - .L_12)
	.align		4
.L_12:
        /*0040*/ 	.word	index@(_Z9helloCUDAf)
        /*0044*/ 	.word	0x00000010
.L_13:


//--------------------- .nv.compat                --------------------------
	.section	.nv.compat,"",@"SHT_CUDA_COMPAT_INFO"
	.align	4
        /*0000*/ 	.byte	0x02, 0x09, 0x00, 0x00, 0x02, 0x02, 0x01, 0x00, 0x02, 0x05, 0x05, 0x00, 0x03, 0x07, 0x01, 0x01
        /*0010*/ 	.byte	0x02, 0x03, 0x00, 0x00, 0x02, 0x06, 0x01, 0x00, 0x04, 0x0b, 0x08, 0x00, 0x09, 0x00, 0x00, 0x00
        /*0020*/ 	.byte	0x00, 0x00, 0x00, 0x00


//--------------------- .nv.info._Z9helloCUDAd    --------------------------
	.section	.nv.info._Z9helloCUDAd,"",@"SHT_CUDA_INFO"
	.sectionflags	@""
	.align	4


	//----- nvinfo : EIATTR_CUDA_API_VERSION
	.align		4
        /*0000*/ 	.byte	0x04, 0x37
        /*0002*/ 	.short	(.L_15 - .L_14)
.L_14:
        /*0004*/ 	.word	0x00000082


	//----- nvinfo : EIATTR_KPARAM_INFO
	.align		4
.L_15:
        /*0008*/ 	.byte	0x04, 0x17
        /*000a*/ 	.short	(.L_17 - .L_16)
.L_16:
        /*000c*/ 	.word	0x00000000
        /*0010*/ 	.short	0x0000
        /*0012*/ 	.short	0x0000
        /*0014*/ 	.byte	0x00, 0xf0, 0x21, 0x00


	//----- nvinfo : EIATTR_SPARSE_MMA_MASK
	.align		4
.L_17:
        /*0018*/ 	.byte	0x03, 0x50
        /*001a*/ 	.short	0x0000


	//----- nvinfo : EIATTR_MAXREG_COUNT
	.align		4
        /*001c*/ 	.byte	0x03, 0x1b
        /*001e*/ 	.short	0x00ff


	//----- nvinfo : EIATTR_EXTERNS
	.align		4
        /*0020*/ 	.byte	0x04, 0x0f
        /*0022*/ 	.short	(.L_19 - .L_18)


	//   ....[0]....
	.align		4
.L_18:
        /*0024*/ 	.word	index@(vprintf)


	//----- nvinfo : EIATTR_MERCURY_ISA_VERSION
	.align		4
.L_19:
        /*0028*/ 	.byte	0x03, 0x5f
        /*002a*/ 	.short	0x0101


	//----- nvinfo : EIATTR_VRC_CTA_INIT_COUNT
	.align		4
        /*002c*/ 	.byte	0x02, 0x4a
	.zero		1
	.zero		1


	//----- nvinfo : EIATTR_SYSCALL_OFFSETS
	.align		4
        /*0030*/ 	.byte	0x04, 0x46
        /*0032*/ 	.short	(.L_21 - .L_20)


	//   ....[0]....
.L_20:
        /*0034*/ 	.word	0x00000130


	//----- nvinfo : EIATTR_EXIT_INSTR_OFFSETS
	.align		4
.L_21:
        /*0038*/ 	.byte	0x04, 0x1c
        /*003a*/ 	.short	(.L_23 - .L_22)


	//   ....[0]....
.L_22:
        /*003c*/ 	.word	0x00000140


	//----- nvinfo : EIATTR_CBANK_PARAM_SIZE
	.align		4
.L_23:
        /*0040*/ 	.byte	0x03, 0x19
        /*0042*/ 	.short	0x0008


	//----- nvinfo : EIATTR_PARAM_CBANK
	.align		4
        /*0044*/ 	.byte	0x04, 0x0a
        /*0046*/ 	.short	(.L_25 - .L_24)
	.align		4
.L_24:
        /*0048*/ 	.word	index@(.nv.constant0._Z9helloCUDAd)
        /*004c*/ 	.short	0x0380
        /*004e*/ 	.short	0x0008


	//----- nvinfo : EIATTR_SW_WAR
	.align		4
.L_25:
        /*0050*/ 	.byte	0x04, 0x36
        /*0052*/ 	.short	(.L_27 - .L_26)
.L_26:
        /*0054*/ 	.word	0x00000008
.L_27:


//--------------------- .nv.info._Z9helloCUDAf    --------------------------
	.section	.nv.info._Z9helloCUDAf,"",@"SHT_CUDA_INFO"
	.sectionflags	@""
	.align	4


	//----- nvinfo : EIATTR_CUDA_API_VERSION
	.align		4
        /*0000*/ 	.byte	0x04, 0x37
        /*0002*/ 	.short	(.L_29 - .L_28)
.L_28:
        /*0004*/ 	.word	0x00000082


	//----- nvinfo : EIATTR_KPARAM_INFO
	.align		4
.L_29:
        /*0008*/ 	.byte	0x04, 0x17
        /*000a*/ 	.short	(.L_31 - .L_30)
.L_30:
        /*000c*/ 	.word	0x00000000
        /*0010*/ 	.short	0x0000
        /*0012*/ 	.short	0x0000
        /*0014*/ 	.byte	0x00, 0xf0, 0x11, 0x00


	//----- nvinfo : EIATTR_SPARSE_MMA_MASK
	.align		4
.L_31:
        /*0018*/ 	.byte	0x03, 0x50
        /*001a*/ 	.short	0x0000


	//----- nvinfo : EIATTR_MAXREG_COUNT
	.align		4
        /*001c*/ 	.byte	0x03, 0x1b
        /*001e*/ 	.short	0x00ff


	//----- nvinfo : EIATTR_EXTERNS
	.align		4
        /*0020*/ 	.byte	0x04, 0x0f
        /*0022*/ 	.short	(.L_33 - .L_32)


	//   ....[0]....
	.align		4
.L_32:
        /*0024*/ 	.word	index@(vprintf)


	//----- nvinfo : EIATTR_MERCURY_ISA_VERSION
	.align		4
.L_33:
        /*0028*/ 	.byte	0x03, 0x5f
        /*002a*/ 	.short	0x0101


	//----- nvinfo : EIATTR_VRC_CTA_INIT_COUNT
	.align		4
        /*002c*/ 	.byte	0x02, 0x4a
	.zero		1
	.zero		1


	//----- nvinfo : EIATTR_SYSCALL_OFFSETS
	.align		4
        /*0030*/ 	.byte	0x04, 0x46
        /*0032*/ 	.short	(.L_35 - .L_34)


	//   ....[0]....
.L_34:
        /*0034*/ 	.word	0x00000110


	//----- nvinfo : EIATTR_EXIT_INSTR_OFFSETS
	.align		4
.L_35:
        /*0038*/ 	.byte	0x04, 0x1c
        /*003a*/ 	.short	(.L_37 - .L_36)


	//   ....[0]....
.L_36:
        /*003c*/ 	.word	0x00000120


	//----- nvinfo : EIATTR_CBANK_PARAM_SIZE
	.align		4
.L_37:
        /*0040*/ 	.byte	0x03, 0x19
        /*0042*/ 	.short	0x0004


	//----- nvinfo : EIATTR_PARAM_CBANK
	.align		4
        /*0044*/ 	.byte	0x04, 0x0a
        /*0046*/ 	.short	(.L_39 - .L_38)
	.align		4
.L_38:
        /*0048*/ 	.word	index@(.nv.constant0._Z9helloCUDAf)
        /*004c*/ 	.short	0x0380
        /*004e*/ 	.short	0x0004


	//----- nvinfo : EIATTR_SW_WAR
	.align		4
.L_39:
        /*0050*/ 	.byte	0x04, 0x36
        /*0052*/ 	.short	(.L_41 - .L_40)
.L_40:
        /*0054*/ 	.word	0x00000008
.L_41:


//--------------------- .nv.callgraph             --------------------------
	.section	.nv.callgraph,"",@"SHT_CUDA_CALLGRAPH"
	.align	4
	.sectionentsize	8
	.align		4
        /*0000*/ 	.word	0x00000000
	.align		4
        /*0004*/ 	.word	0xffffffff
	.align		4
        /*0008*/ 	.word	index@(_Z9helloCUDAd)
	.align		4
        /*000c*/ 	.word	index@(vprintf)
	.align		4
        /*0010*/ 	.word	index@(_Z9helloCUDAf)
	.align		4
        /*0014*/ 	.word	index@(vprintf)
	.align		4
        /*0018*/ 	.word	0x00000000
	.align		4
        /*001c*/ 	.word	0xfffffffe
	.align		4
        /*0020*/ 	.word	0x00000000
	.align		4
        /*0024*/ 	.word	0xfffffffd
	.align		4
        /*0028*/ 	.word	0x00000000
	.align		4
        /*002c*/ 	.word	0xfffffffc


//--------------------- .nv.constant4             --------------------------
	.section	.nv.constant4,"a",@progbits
	.align	8
	.align		8
.nv.constant4:
        /*0000*/ 	.dword	vprintf
	.align		8
        /*0008*/ 	.dword	$str
	.align		8
        /*0010*/ 	.dword	$str$1


//--------------------- .text._Z9helloCUDAd       --------------------------
	.section	.text._Z9helloCUDAd,"ax",@progbits
	.align	128
        .global         _Z9helloCUDAd
        .type           _Z9helloCUDAd,@function
        .size           _Z9helloCUDAd,(.L_x_4 - _Z9helloCUDAd)
        .other          _Z9helloCUDAd,@"STO_CUDA_ENTRY STV_DEFAULT"
_Z9helloCUDAd:
.text._Z9helloCUDAd:
[----:B------:R-:W0:Y:S01]  /*0000*/  LDC R1, c[0x0][0x37c] ;  /* 0x0000df00ff017b82 */ /* 0x000e220000000800 */
[----:B------:R-:W1:Y:S07]  /*0010*/  S2R R8, SR_TID.X ;  /* 0x0000000000087919 */ /* 0x000e6e0000002100 */
[----:B------:R-:W2:Y:S01]  /*0020*/  LDC.64 R10, c[0x0][0x380] ;  /* 0x0000e000ff0a7b82 */ /* 0x000ea20000000a00 */
[----:B0-----:R-:W-:Y:S01]  /*0030*/  VIADD R1, R1, 0xffffffd8 ;  /* 0xffffffd801017836 */ /* 0x001fe20000000000 */
[----:B------:R-:W-:Y:S01]  /*0040*/  MOV R0, 0x0 ;  /* 0x0000000000007802 */ /* 0x000fe20000000f00 */
[----:B------:R-:W0:Y:S01]  /*0050*/  LDCU UR4, c[0x0][0x2f8] ;  /* 0x00005f00ff0477ac */ /* 0x000e220008000800 */
[----:B------:R-:W3:Y:S04]  /*0060*/  LDCU.64 UR6, c[0x4][0x10] ;  /* 0x01000200ff0677ac */ /* 0x000ee80008000a00 */
[----:B------:R4:W5:Y:S01]  /*0070*/  LDC.64 R2, c[0x4][R0] ;  /* 0x0100000000027b82 */ /* 0x0009620000000a00 */
[----:B------:R-:W1:Y:S01]  /*0080*/  LDCU UR5, c[0x0][0x2fc] ;  /* 0x00005f80ff0577ac */ /* 0x000e620008000800 */
[----:B0-----:R-:W-:Y:S01]  /*0090*/  IADD3 R6, P0, PT, R1, UR4, RZ ;  /* 0x0000000401067c10 */ /* 0x001fe2000ff1e0ff */
[----:B--2---:R4:W-:Y:S01]  /*00a0*/  STL.64 [R1+0x8], R10 ;  /* 0x0000080a01007387 */ /* 0x0049e20000100a00 */
[----:B---3--:R-:W-:Y:S01]  /*00b0*/  IMAD.U32 R4, RZ, RZ, UR6 ;  /* 0x00000006ff047e24 */ /* 0x008fe2000f8e00ff */
[----:B------:R-:W-:-:S02]  /*00c0*/  MOV R5, UR7 ;  /* 0x0000000700057c02 */ /* 0x000fc40008000f00 */
[----:B------:R4:W-:Y:S01]  /*00d0*/  STL.64 [R1+0x10], R10 ;  /* 0x0000100a01007387 */ /* 0x0009e20000100a00 */
[----:B-1----:R-:W-:-:S03]  /*00e0*/  IMAD.X R7, RZ, RZ, UR5, P0 ;  /* 0x00000005ff077e24 */ /* 0x002fc600080e06ff */
[----:B------:R4:W-:Y:S04]  /*00f0*/  STL [R1], R8 ;  /* 0x0000000801007387 */ /* 0x0009e80000100800 */
[----:B------:R4:W-:Y:S04]  /*0100*/  STL.64 [R1+0x18], R10 ;  /* 0x0000180a01007387 */ /* 0x0009e80000100a00 */
[----:B------:R4:W-:Y:S02]  /*0110*/  STL.64 [R1+0x20], R10 ;  /* 0x0000200a01007387 */ /* 0x0009e40000100a00 */
[----:B------:R-:W-:-:S07]  /*0120*/  LEPC R20, `(.L_x_0) ;  /* 0x000000001014794e */ /* 0x000fce0000000000 */
[----:B----45:R-:W-:Y:S05]  /*0130*/  CALL.ABS.NOINC R2 ;  /* 0x0000000002007343 */ /* 0x030fea0003c00000 */
.L_x_0:
[----:B------:R-:W-:Y:S05]  /*0140*/  EXIT ;  /* 0x000000000000794d */ /* 0x000fea0003800000 */
.L_x_1:
[----:B------:R-:W-:-:S00]  /*0150*/  BRA `(.L_x_1) ;  /* 0xfffffffc00fc7947 */ /* 0x000fc0000383ffff */
[----:B------:R-:W-:-:S00]  /*0160*/  NOP ;  /* 0x0000000000007918 */ /* 0x000fc00000000000 */
        /* <DEDUP_REMOVED lines=9> */
.L_x_4:


//--------------------- .text._Z9helloCUDAf       --------------------------
	.section	.text._Z9helloCUDAf,"ax",@progbits
	.align	128
        .global         _Z9helloCUDAf
        .type           _Z9helloCUDAf,@function
        .size           _Z9helloCUDAf,(.L_x_5 - _Z9helloCUDAf)
        .other          _Z9helloCUDAf,@"STO_CUDA_ENTRY STV_DEFAULT"
_Z9helloCUDAf:
.text._Z9helloCUDAf:
[----:B------:R-:W0:Y:S01]  /*0000*/  LDC R1, c[0x0][0x37c] ;  /* 0x0000df00ff017b82 */ /* 0x000e220000000800 */
[----:B------:R-:W1:Y:S01]  /*0010*/  LDCU UR4, c[0x0][0x380] ;  /* 0x00007000ff0477ac */ /* 0x000e620008000800 */
[----:B------:R-:W2:Y:S01]  /*0020*/  S2R R10, SR_TID.X ;  /* 0x00000000000a7919 */ /* 0x000ea20000002100 */
[----:B0-----:R-:W-:Y:S01]  /*0030*/  VIADD R1, R1, 0xfffffff0 ;  /* 0xfffffff001017836 */ /* 0x001fe20000000000 */
[----:B------:R-:W-:Y:S01]  /*0040*/  MOV R0, 0x0 ;  /* 0x0000000000007802 */ /* 0x000fe20000000f00 */
[----:B------:R-:W0:Y:S03]  /*0050*/  LDCU.64 UR6, c[0x4][0x8] ;  /* 0x01000100ff0677ac */ /* 0x000e260008000a00 */
[----:B------:R3:W4:Y:S01]  /*0060*/  LDC.64 R8, c[0x4][R0] ;  /* 0x0100000000087b82 */ /* 0x0007220000000a00 */
[----:B------:R-:W5:Y:S01]  /*0070*/  LDCU UR5, c[0x0][0x2fc] ;  /* 0x00005f80ff0577ac */ /* 0x000f620008000800 */
[----:B-1----:R-:W1:Y:S01]  /*0080*/  F2F.F64.F32 R2, UR4 ;  /* 0x0000000400027d10 */ /* 0x002e620008201800 */
[----:B------:R-:W3:Y:S01]  /*0090*/  LDCU UR4, c[0x0][0x2f8] ;  /* 0x00005f00ff0477ac */ /* 0x000ee20008000800 */
[----:B0-----:R-:W-:Y:S01]  /*00a0*/  IMAD.U32 R4, RZ, RZ, UR6 ;  /* 0x00000006ff047e24 */ /* 0x001fe2000f8e00ff */
[----:B------:R-:W-:Y:S01]  /*00b0*/  MOV R5, UR7 ;  /* 0x0000000700057c02 */ /* 0x000fe20008000f00 */
[----:B--2---:R0:W-:Y:S04]  /*00c0*/  STL [R1], R10 ;  /* 0x0000000a01007387 */ /* 0x0041e80000100800 */
[----:B-1----:R0:W-:Y:S01]  /*00d0*/  STL.64 [R1+0x8], R2 ;  /* 0x0000080201007387 */ /* 0x0021e20000100a00 */
[----:B---3--:R-:W-:-:S05]  /*00e0*/  IADD3 R6, P0, PT, R1, UR4, RZ ;  /* 0x0000000401067c10 */ /* 0x008fca000ff1e0ff */
[----:B-----5:R-:W-:-:S08]  /*00f0*/  IMAD.X R7, RZ, RZ, UR5, P0 ;  /* 0x00000005ff077e24 */ /* 0x020fd000080e06ff */
[----:B------:R-:W-:-:S07]  /*0100*/  LEPC R20, `(.L_x_2) ;  /* 0x000000001014794e */ /* 0x000fce0000000000 */
[----:B0---4-:R-:W-:Y:S05]  /*0110*/  CALL.ABS.NOINC R8 ;  /* 0x0000000008007343 */ /* 0x011fea0003c00000 */
.L_x_2:
[----:B------:R-:W-:Y:S05]  /*0120*/  EXIT ;  /* 0x000000000000794d */ /* 0x000fea0003800000 */
.L_x_3:
        /* <DEDUP_REMOVED lines=13> */
.L_x_5:


//--------------------- .nv.global.init           --------------------------
	.section	.nv.global.init,"aw",@progbits
.nv.global.init:
	.type		$str,@object
	.size		$str,($str$1 - $str)
$str:
        /*0000*/ 	.byte	0x48, 0x65, 0x6c, 0x6c, 0x6f, 0x20, 0x74, 0x68, 0x72, 0x65, 0x61, 0x64, 0x20, 0x25, 0x64, 0x2c
        /*0010*/ 	.byte	0x20, 0x66, 0x6c, 0x6f, 0x61, 0x74, 0x28, 0x66, 0x29, 0x3d, 0x25, 0x66, 0x0a, 0x00
	.type		$str$1,@object
	.size		$str$1,(.L_1 - $str$1)
$str$1:
        /*001e*/ 	.byte	0x48, 0x65, 0x6c, 0x6c, 0x6f, 0x20, 0x74, 0x68, 0x72, 0x65, 0x61, 0x64, 0x20, 0x25, 0x64, 0x2c
        /*002e*/ 	.byte	0x20, 0x64, 0x6f, 0x75, 0x62, 0x6c, 0x65, 0x28, 0x65, 0x29, 0x3d, 0x25, 0x65, 0x20, 0x28, 0x67
        /*003e*/ 	.byte	0x29, 0x25, 0x67, 0x20, 0x28, 0x45, 0x29, 0x25, 0x45, 0x20, 0x28, 0x47, 0x29, 0x25, 0x47, 0x20
        /*004e*/ 	.byte	0x0a, 0x00
.L_1:


//--------------------- .nv.shared.reserved.0     --------------------------
	.section	.nv.shared.reserved.0,"aw",@nobits
	.weak		__nv_reservedSMEM_offset_0_alias
	.size		__nv_reservedSMEM_offset_0_alias, 0, 64
	.other		__nv_reservedSMEM_offset_0_alias,@"STO_CUDA_RESERVED_SHARED STV_DEFAULT"
__nv_reservedSMEM_offset_0_alias:
	.zero		0
	.zero		64


//--------------------- .nv.constant0._Z9helloCUDAd --------------------------
	.section	.nv.constant0._Z9helloCUDAd,"a",@progbits
	.sectionflags	@""
	.align	4
.nv.constant0._Z9helloCUDAd:
	.zero		904


//--------------------- .nv.constant0._Z9helloCUDAf --------------------------
	.section	.nv.constant0._Z9helloCUDAf,"a",@progbits
	.sectionflags	@""
	.align	4
.nv.constant0._Z9helloCUDAf:
	.zero		900


//--------------------- SYMBOLS --------------------------

	.type		.nv.reservedSmem.offset0,@object
	.size		.nv.reservedSmem.offset0,0x4
	.type		vprintf,@function
